	.headerflags	@"EF_CUDA_TEXMODE_UNIFIED EF_CUDA_64BIT_ADDRESS EF_CUDA_ACCELERATORS EF_CUDA_SM90 EF_CUDA_VIRTUAL_SM(EF_CUDA_SM90)"
	.elftype	@"ET_EXEC"


//--------------------- .nv.info                  --------------------------
	.section	.nv.info,"",@"SHT_CUDA_INFO"
	.align	4


	//----- nvinfo : EIATTR_REGCOUNT
	.align		4
        /*0000*/ 	.byte	0x04, 0x2f
        /*0002*/ 	.short	(.L_1 - .L_0)
	.align		4
.L_0:
        /*0004*/ 	.word	index@(triton_poi_fused_convolution_leaky_relu_leaky_relu_backward_11)
        /*0008*/ 	.word	0x0000000e


	//----- nvinfo : EIATTR_MIN_STACK_SIZE
	.align		4
.L_1:
        /*000c*/ 	.byte	0x04, 0x12
        /*000e*/ 	.short	(.L_3 - .L_2)
	.align		4
.L_2:
        /*0010*/ 	.word	index@(triton_poi_fused_convolution_leaky_relu_leaky_relu_backward_11)
        /*0014*/ 	.word	0x00000000


	//----- nvinfo : EIATTR_FRAME_SIZE
	.align		4
.L_3:
        /*0018*/ 	.byte	0x04, 0x11
        /*001a*/ 	.short	(.L_5 - .L_4)
	.align		4
.L_4:
        /*001c*/ 	.word	index@(triton_poi_fused_convolution_leaky_relu_leaky_relu_backward_11)
        /*0020*/ 	.word	0x00000000


	//----- nvinfo : EIATTR_MIN_STACK_SIZE
	.align		4
.L_5:
        /*0024*/ 	.byte	0x04, 0x12
        /*0026*/ 	.short	(.L_7 - .L_6)
	.align		4
.L_6:
        /*0028*/ 	.word	index@(triton_poi_fused_convolution_leaky_relu_leaky_relu_backward_11)
        /*002c*/ 	.word	0x00000000
.L_7:


//--------------------- .nv.info.triton_poi_fused_convolution_leaky_relu_leaky_relu_backward_11 --------------------------
	.section	.nv.info.triton_poi_fused_convolution_leaky_relu_leaky_relu_backward_11,"",@"SHT_CUDA_INFO"
	.sectionflags	@""
	.align	4


	//----- nvinfo : EIATTR_CUDA_API_VERSION
	.align		4
        /*0000*/ 	.byte	0x04, 0x37
        /*0002*/ 	.short	(.L_9 - .L_8)
.L_8:
        /*0004*/ 	.word	0x0000007c


	//----- nvinfo : EIATTR_KPARAM_INFO
	.align		4
.L_9:
        /*0008*/ 	.byte	0x04, 0x17
        /*000a*/ 	.short	(.L_11 - .L_10)
.L_10:
        /*000c*/ 	.word	0x00000000
        /*0010*/ 	.short	0x0003
        /*0012*/ 	.short	0x0018
        /*0014*/ 	.byte	0x00, 0xf0, 0x11, 0x00


	//----- nvinfo : EIATTR_KPARAM_INFO
	.align		4
.L_11:
        /*0018*/ 	.byte	0x04, 0x17
        /*001a*/ 	.short	(.L_13 - .L_12)
.L_12:
        /*001c*/ 	.word	0x00000000
        /*0020*/ 	.short	0x0002
        /*0022*/ 	.short	0x0010
        /*0024*/ 	.byte	0x00, 0xf4, 0x21, 0x00


	//----- nvinfo : EIATTR_KPARAM_INFO
	.align		4
.L_13:
        /*0028*/ 	.byte	0x04, 0x17
        /*002a*/ 	.short	(.L_15 - .L_14)
.L_14:
        /*002c*/ 	.word	0x00000000
        /*0030*/ 	.short	0x0001
        /*0032*/ 	.short	0x0008
        /*0034*/ 	.byte	0x00, 0xf4, 0x21, 0x00


	//----- nvinfo : EIATTR_KPARAM_INFO
	.align		4
.L_15:
        /*0038*/ 	.byte	0x04, 0x17
        /*003a*/ 	.short	(.L_17 - .L_16)
.L_16:
        /*003c*/ 	.word	0x00000000
        /*0040*/ 	.short	0x0000
        /*0042*/ 	.short	0x0000
        /*0044*/ 	.byte	0x00, 0xf4, 0x21, 0x00


	//----- nvinfo : EIATTR_SPARSE_MMA_MASK
	.align		4
.L_17:
        /*0048*/ 	.byte	0x03, 0x50
        /*004a*/ 	.short	0x0000


	//----- nvinfo : EIATTR_MAXREG_COUNT
	.align		4
        /*004c*/ 	.byte	0x03, 0x1b
        /*004e*/ 	.short	0x00ff


	//----- nvinfo : EIATTR_EXIT_INSTR_OFFSETS
	.align		4
        /*0050*/ 	.byte	0x04, 0x1c
        /*0052*/ 	.short	(.L_19 - .L_18)


	//   ....[0]....
.L_18:
        /*0054*/ 	.word	0x00000270


	//   ....[1]....
        /*0058*/ 	.word	0x00000290


	//----- nvinfo : EIATTR_REQNTID
	.align		4
.L_19:
        /*005c*/ 	.byte	0x04, 0x10
        /*005e*/ 	.short	(.L_21 - .L_20)
.L_20:
        /*0060*/ 	.word	0x00000080
        /*0064*/ 	.word	0x00000001
        /*0068*/ 	.word	0x00000001


	//----- nvinfo : EIATTR_CBANK_PARAM_SIZE
	.align		4
.L_21:
        /*006c*/ 	.byte	0x03, 0x19
        /*006e*/ 	.short	0x001c


	//----- nvinfo : EIATTR_PARAM_CBANK
	.align		4
        /*0070*/ 	.byte	0x04, 0x0a
        /*0072*/ 	.short	(.L_23 - .L_22)
	.align		4
.L_22:
        /*0074*/ 	.word	index@(.nv.constant0.triton_poi_fused_convolution_leaky_relu_leaky_relu_backward_11)
        /*0078*/ 	.short	0x0210
        /*007a*/ 	.short	0x001c


	//----- nvinfo : EIATTR_SW_WAR
	.align		4
.L_23:
        /*007c*/ 	.byte	0x04, 0x36
        /*007e*/ 	.short	(.L_25 - .L_24)
.L_24:
        /*0080*/ 	.word	0x00000008
.L_25:


//--------------------- .nv.callgraph             --------------------------
	.section	.nv.callgraph,"",@"SHT_CUDA_CALLGRAPH"
	.align	4
	.sectionentsize	8
	.align		4
        /*0000*/ 	.word	0x00000000
	.align		4
        /*0004*/ 	.word	0xffffffff
	.align		4
        /*0008*/ 	.word	0x00000000
	.align		4
        /*000c*/ 	.word	0xfffffffe
	.align		4
        /*0010*/ 	.word	0x00000000
	.align		4
        /*0014*/ 	.word	0xfffffffd
	.align		4
        /*0018*/ 	.word	0x00000000
	.align		4
        /*001c*/ 	.word	0xfffffffc


//--------------------- .text.triton_poi_fused_convolution_leaky_relu_leaky_relu_backward_11 --------------------------
	.section	.text.triton_poi_fused_convolution_leaky_relu_leaky_relu_backward_11,"ax",@progbits
	.align	128
        .global         triton_poi_fused_convolution_leaky_relu_leaky_relu_backward_11
        .type           triton_poi_fused_convolution_leaky_relu_leaky_relu_backward_11,@function
        .size           triton_poi_fused_convolution_leaky_relu_leaky_relu_backward_11,(.L_x_1 - triton_poi_fused_convolution_leaky_relu_leaky_relu_backward_11)
        .other          triton_poi_fused_convolution_leaky_relu_leaky_relu_backward_11,@"STO_CUDA_ENTRY STV_DEFAULT"
triton_poi_fused_convolution_leaky_relu_leaky_relu_backward_11:
.text.triton_poi_fused_convolution_leaky_relu_leaky_relu_backward_11:
[----:B------:R-:W0:Y:S02]  /*0000*/  LDC R1, c[0x0][0x28] ;  /* 0x00000a00ff017b82 */ /* 0x000e240000000800 */
[----:B------:R-:W1:Y:S01]  /*0010*/  S2R R0, SR_TID.X ;  /* 0x0000000000007919 */ /* 0x000e620000002100 */
[----:B------:R-:W2:Y:S01]  /*0020*/  LDC.64 R4, c[0x0][0x218] ;  /* 0x00008600ff047b82 */ /* 0x000ea20000000a00 */
[----:B------:R-:W-:Y:S01]  /*0030*/  IMAD.MOV.U32 R11, RZ, RZ, RZ ;  /* 0x000000ffff0b7224 */ /* 0x000fe200078e00ff */
[----:B------:R-:W-:Y:S01]  /*0040*/  ULDC.64 UR4, c[0x0][0x208] ;  /* 0x0000820000047ab9 */ /* 0x000fe20000000a00 */
[----:B------:R-:W3:Y:S01]  /*0050*/  S2R R7, SR_CTAID.X ;  /* 0x0000000000077919 */ /* 0x000ee20000002500 */
[----:B------:R-:W-:Y:S01]  /*0060*/  ULDC.64 UR6, c[0x0][0x220] ;  /* 0x0000880000067ab9 */ /* 0x000fe20000000a00 */
[----:B-1----:R-:W-:Y:S01]  /*0070*/  IMAD.SHL.U32 R0, R0, 0x2, RZ ;  /* 0x0000000200007824 */ /* 0x002fe200078e00ff */
[----:B---3--:R-:W-:-:S04]  /*0080*/  SHF.R.S32.HI R2, RZ, 0x17, R7 ;  /* 0x00000017ff027819 */ /* 0x008fc80000011407 */
[----:B------:R-:W-:Y:S02]  /*0090*/  LOP3.LUT R0, R0, 0xfe, RZ, 0xc0, !PT ;  /* 0x000000fe00007812 */ /* 0x000fe400078ec0ff */
[----:B------:R-:W-:-:S03]  /*00a0*/  SGXT R2, R2, 0x1 ;  /* 0x000000010202781a */ /* 0x000fc60000000200 */
[----:B------:R-:W-:-:S05]  /*00b0*/  IMAD R7, R7, 0x100, R0 ;  /* 0x0000010007077824 */ /* 0x000fca00078e0200 */
[----:B------:R-:W-:Y:S02]  /*00c0*/  LEA.HI R0, R2, R7, RZ, 0x6 ;  /* 0x0000000702007211 */ /* 0x000fe400078f30ff */
[----:B------:R-:W1:Y:S01]  /*00d0*/  LDC.64 R2, c[0x0][0x210] ;  /* 0x00008400ff027b82 */ /* 0x000e620000000a00 */
[----:B------:R-:W-:Y:S02]  /*00e0*/  ISETP.GE.AND P0, PT, R7, 0x400, PT ;  /* 0x000004000700780c */ /* 0x000fe40003f06270 */
[----:B------:R-:W-:-:S04]  /*00f0*/  SHF.R.S32.HI R0, RZ, 0x6, R0 ;  /* 0x00000006ff007819 */ /* 0x000fc80000011400 */
[----:B------:R-:W-:-:S04]  /*0100*/  LEA.HI R6, R0, R0, RZ, 0x2 ;  /* 0x0000000000067211 */ /* 0x000fc800078f10ff */
[----:B------:R-:W-:-:S05]  /*0110*/  LOP3.LUT R9, R6, 0xfffffffc, RZ, 0xc0, !PT ;  /* 0xfffffffc06097812 */ /* 0x000fca00078ec0ff */
[----:B------:R-:W-:Y:S02]  /*0120*/  IMAD.IADD R9, R0, 0x1, -R9 ;  /* 0x0000000100097824 */ /* 0x000fe400078e0a09 */
[----:B------:R-:W-:Y:S02]  /*0130*/  IMAD.MOV.U32 R0, RZ, RZ, RZ ;  /* 0x000000ffff007224 */ /* 0x000fe400078e00ff */
[----:B--2---:R-:W-:Y:S01]  /*0140*/  IMAD.WIDE R4, R9, 0x4, R4 ;  /* 0x0000000409047825 */ /* 0x004fe200078e0204 */
[----:B------:R-:W-:-:S03]  /*0150*/  CS2R R8, SRZ ;  /* 0x0000000000087805 */ /* 0x000fc6000001ff00 */
[----:B-1----:R-:W-:Y:S01]  /*0160*/  IMAD.WIDE R2, R7, 0x4, R2 ;  /* 0x0000000407027825 */ /* 0x002fe200078e0202 */
[----:B------:R-:W2:Y:S04]  /*0170*/  @!P0 LDG.E.EL R11, desc[UR4][R4.64] ;  /* 0x00000004040b8981 */ /* 0x000ea8000c2e1900 */
[----:B------:R1:W2:Y:S04]  /*0180*/  @!P0 LDG.E.64 R8, desc[UR4][R2.64] ;  /* 0x0000000402088981 */ /* 0x0002a8000c1e1b00 */
[----:B------:R-:W3:Y:S01]  /*0190*/  @!P0 LDG.E.EL R0, desc[UR4][R4.64] ;  /* 0x0000000404008981 */ /* 0x000ee2000c2e1900 */
[----:B-1----:R-:W-:-:S04]  /*01a0*/  IADD3 R2, P3, R7, UR6, RZ ;  /* 0x0000000607027c10 */ /* 0x002fc8000ff7e0ff */
[----:B------:R-:W-:Y:S02]  /*01b0*/  LEA.HI.X.SX32 R3, R7, UR7, 0x1, P3 ;  /* 0x0000000707037c11 */ /* 0x000fe400098f0eff */
[----:B--2---:R-:W-:Y:S02]  /*01c0*/  FSETP.GT.AND P2, PT, R8, -R11, PT ;  /* 0x8000000b0800720b */ /* 0x004fe40003f44000 */
[----:B---3--:R-:W-:Y:S01]  /*01d0*/  FSETP.GT.AND P1, PT, R9, -R0, PT ;  /* 0x800000000900720b */ /* 0x008fe20003f24000 */
[----:B------:R-:W-:Y:S01]  /*01e0*/  FADD R8, R11, R8 ;  /* 0x000000080b087221 */ /* 0x000fe20000000000 */
[----:B------:R-:W-:-:S09]  /*01f0*/  FADD R0, R0, R9 ;  /* 0x0000000900007221 */ /* 0x000fd20000000000 */
[----:B------:R-:W-:Y:S02]  /*0200*/  @!P2 FMUL R8, R8, 0.20000000298023223877 ;  /* 0x3e4ccccd0808a820 */ /* 0x000fe40000400000 */
[----:B------:R-:W-:-:S03]  /*0210*/  @!P1 FMUL R0, R0, 0.20000000298023223877 ;  /* 0x3e4ccccd00009820 */ /* 0x000fc60000400000 */
[----:B------:R-:W-:Y:S02]  /*0220*/  FSETP.GT.AND P2, PT, R8, RZ, PT ;  /* 0x000000ff0800720b */ /* 0x000fe40003f44000 */
[----:B------:R-:W-:Y:S02]  /*0230*/  FSETP.GT.AND P1, PT, R0, RZ, PT ;  /* 0x000000ff0000720b */ /* 0x000fe40003f24000 */
[----:B------:R-:W-:Y:S02]  /*0240*/  SEL R0, RZ, 0x1, !P2 ;  /* 0x00000001ff007807 */ /* 0x000fe40005000000 */
[----:B------:R-:W-:-:S05]  /*0250*/  SEL R5, RZ, 0x100, !P1 ;  /* 0x00000100ff057807 */ /* 0x000fca0004800000 */
[----:B------:R-:W-:Y:S01]  /*0260*/  IMAD.IADD R5, R0, 0x1, R5 ;  /* 0x0000000100057824 */ /* 0x000fe200078e0205 */
[----:B------:R-:W-:Y:S06]  /*0270*/  @P0 EXIT ;  /* 0x000000000000094d */ /* 0x000fec0003800000 */
[----:B------:R-:W-:Y:S01]  /*0280*/  STG.E.U16 desc[UR4][R2.64], R5 ;  /* 0x0000000502007986 */ /* 0x000fe2000c101504 */
[----:B------:R-:W-:Y:S05]  /*0290*/  EXIT ;  /* 0x000000000000794d */ /* 0x000fea0003800000 */
.L_x_0:
[----:B------:R-:W-:-:S00]  /*02a0*/  BRA `(.L_x_0) ;  /* 0xfffffffc00fc7947 */ /* 0x000fc0000383ffff */
[----:B------:R-:W-:-:S00]  /*02b0*/  NOP ;  /* 0x0000000000007918 */ /* 0x000fc00000000000 */
        /* <DEDUP_REMOVED lines=12> */
.L_x_1:


//--------------------- .nv.constant0.triton_poi_fused_convolution_leaky_relu_leaky_relu_backward_11 --------------------------
	.section	.nv.constant0.triton_poi_fused_convolution_leaky_relu_leaky_relu_backward_11,"a",@progbits
	.sectionflags	@""
	.align	4
.nv.constant0.triton_poi_fused_convolution_leaky_relu_leaky_relu_backward_11:
	.zero		556
